//
// Generated by NVIDIA NVVM Compiler
//
// Compiler Build ID: CL-36424714
// Cuda compilation tools, release 13.0, V13.0.88
// Based on NVVM 20.0.0
//

.version 9.0
.target sm_100
.address_size 64

	// .globl	_Z10dtw_kernelPdiS_iS_
// _ZZ10dtw_kernelPdiS_iS_E4smem has been demoted
// _ZZ10dtw_kernelPdiS_iS_E3x_s has been demoted
// _ZZ10dtw_kernelPdiS_iS_E3y_s has been demoted

.visible .entry _Z10dtw_kernelPdiS_iS_(
	.param .u64 .ptr .align 1 _Z10dtw_kernelPdiS_iS__param_0,
	.param .u32 _Z10dtw_kernelPdiS_iS__param_1,
	.param .u64 .ptr .align 1 _Z10dtw_kernelPdiS_iS__param_2,
	.param .u32 _Z10dtw_kernelPdiS_iS__param_3,
	.param .u64 .ptr .align 1 _Z10dtw_kernelPdiS_iS__param_4
)
{
	.reg .pred 	%p<24>;
	.reg .b32 	%r<108>;
	.reg .b64 	%rd<34>;
	.reg .b64 	%fd<73>;
	// demoted variable
	.shared .align 8 .b8 _ZZ10dtw_kernelPdiS_iS_E4smem[1920];
	// demoted variable
	.shared .align 8 .b8 _ZZ10dtw_kernelPdiS_iS_E3x_s[112];
	// demoted variable
	.shared .align 8 .b8 _ZZ10dtw_kernelPdiS_iS_E3y_s[112];
	ld.param.u64 	%rd3, [_Z10dtw_kernelPdiS_iS__param_0];
	ld.param.u32 	%r34, [_Z10dtw_kernelPdiS_iS__param_1];
	ld.param.u64 	%rd4, [_Z10dtw_kernelPdiS_iS__param_2];
	ld.param.u32 	%r35, [_Z10dtw_kernelPdiS_iS__param_3];
	ld.param.u64 	%rd5, [_Z10dtw_kernelPdiS_iS__param_4];
	cvta.to.global.u64 	%rd1, %rd5;
	mov.u32 	%r36, %ctaid.x;
	mov.u32 	%r37, %ntid.x;
	mov.u32 	%r38, %tid.x;
	mad.lo.s32 	%r1, %r36, %r37, %r38;
	setp.ge.s32 	%p1, %r1, %r34;
	@%p1 bra 	$L__BB0_2;
	cvta.to.global.u64 	%rd6, %rd3;
	mul.wide.s32 	%rd7, %r1, 8;
	add.s64 	%rd8, %rd6, %rd7;
	ld.global.f64 	%fd1, [%rd8];
	shl.b32 	%r39, %r1, 3;
	mov.u32 	%r40, _ZZ10dtw_kernelPdiS_iS_E3x_s;
	add.s32 	%r41, %r40, %r39;
	st.shared.f64 	[%r41], %fd1;
$L__BB0_2:
	bar.sync 	0;
	setp.ge.s32 	%p2, %r1, %r35;
	shl.b32 	%r42, %r1, 3;
	mov.u32 	%r43, _ZZ10dtw_kernelPdiS_iS_E3y_s;
	add.s32 	%r2, %r43, %r42;
	@%p2 bra 	$L__BB0_4;
	cvta.to.global.u64 	%rd9, %rd4;
	mul.wide.s32 	%rd10, %r1, 8;
	add.s64 	%rd11, %rd9, %rd10;
	ld.global.f64 	%fd2, [%rd11];
	st.shared.f64 	[%r2], %fd2;
$L__BB0_4:
	bar.sync 	0;
	setp.gt.s32 	%p3, %r1, %r34;
	@%p3 bra 	$L__BB0_6;
	mov.u32 	%r45, _ZZ10dtw_kernelPdiS_iS_E4smem;
	add.s32 	%r46, %r45, %r42;
	mov.b64 	%rd12, 9218868437227405312;
	st.shared.u64 	[%r46], %rd12;
$L__BB0_6:
	add.s32 	%r3, %r35, 2;
	setp.gt.s32 	%p4, %r1, %r35;
	@%p4 bra 	$L__BB0_8;
	mul.lo.s32 	%r47, %r3, %r1;
	shl.b32 	%r48, %r47, 3;
	mov.u32 	%r49, _ZZ10dtw_kernelPdiS_iS_E4smem;
	add.s32 	%r50, %r49, %r48;
	mov.b64 	%rd13, 9218868437227405312;
	st.shared.u64 	[%r50], %rd13;
$L__BB0_8:
	mov.b64 	%rd14, 0;
	st.shared.u64 	[_ZZ10dtw_kernelPdiS_iS_E4smem+120], %rd14;
	st.shared.u64 	[_ZZ10dtw_kernelPdiS_iS_E4smem+248], %rd14;
	st.shared.u64 	[_ZZ10dtw_kernelPdiS_iS_E4smem+376], %rd14;
	st.shared.u64 	[_ZZ10dtw_kernelPdiS_iS_E4smem+504], %rd14;
	st.shared.u64 	[_ZZ10dtw_kernelPdiS_iS_E4smem+632], %rd14;
	st.shared.u64 	[_ZZ10dtw_kernelPdiS_iS_E4smem+760], %rd14;
	st.shared.u64 	[_ZZ10dtw_kernelPdiS_iS_E4smem+888], %rd14;
	st.shared.u64 	[_ZZ10dtw_kernelPdiS_iS_E4smem+1016], %rd14;
	st.shared.u64 	[_ZZ10dtw_kernelPdiS_iS_E4smem+1144], %rd14;
	st.shared.u64 	[_ZZ10dtw_kernelPdiS_iS_E4smem+1272], %rd14;
	st.shared.u64 	[_ZZ10dtw_kernelPdiS_iS_E4smem+1400], %rd14;
	st.shared.u64 	[_ZZ10dtw_kernelPdiS_iS_E4smem+1528], %rd14;
	st.shared.u64 	[_ZZ10dtw_kernelPdiS_iS_E4smem+1656], %rd14;
	st.shared.u64 	[_ZZ10dtw_kernelPdiS_iS_E4smem+1784], %rd14;
	st.shared.u64 	[_ZZ10dtw_kernelPdiS_iS_E4smem+1912], %rd14;
	st.global.u64 	[%rd1], %rd14;
	st.shared.u64 	[_ZZ10dtw_kernelPdiS_iS_E4smem], %rd14;
	add.s32 	%r4, %r35, %r34;
	setp.lt.s32 	%p5, %r4, 2;
	@%p5 bra 	$L__BB0_30;
	not.b32 	%r5, %r1;
	mul.lo.s32 	%r7, %r3, %r1;
	add.s32 	%r6, %r7, %r3;
	add.s32 	%r8, %r4, -1;
	add.s32 	%r52, %r4, -2;
	and.b32  	%r9, %r8, 3;
	setp.lt.u32 	%p6, %r52, 3;
	mov.b32 	%r107, 1;
	@%p6 bra 	$L__BB0_21;
	and.b32  	%r10, %r8, -4;
	mov.u32 	%r55, _ZZ10dtw_kernelPdiS_iS_E3x_s;
	sub.s32 	%r56, %r55, %r42;
	add.s32 	%r104, %r56, 16;
	mad.lo.s32 	%r57, %r1, %r35, %r1;
	shl.b32 	%r58, %r57, 3;
	mov.u32 	%r59, _ZZ10dtw_kernelPdiS_iS_E4smem;
	add.s32 	%r60, %r58, %r59;
	add.s32 	%r103, %r60, 16;
	shl.b32 	%r61, %r6, 3;
	sub.s32 	%r62, %r61, %r42;
	add.s32 	%r63, %r62, %r59;
	add.s32 	%r102, %r63, 16;
	sub.s32 	%r101, %r6, %r1;
	mov.b32 	%r105, 0;
	cvt.s64.s32 	%rd17, %r6;
	cvt.s64.s32 	%rd19, %r1;
$L__BB0_11:
	.pragma "nounroll";
	add.s32 	%r20, %r105, 1;
	min.s32 	%r64, %r34, %r20;
	setp.le.s32 	%p7, %r64, %r1;
	@%p7 bra 	$L__BB0_13;
	ld.shared.f64 	%fd3, [%r104+-16];
	ld.shared.f64 	%fd4, [%r2];
	sub.f64 	%fd5, %fd3, %fd4;
	abs.f64 	%fd6, %fd5;
	add.s32 	%r65, %r101, 1;
	st.shared.f64 	[%r102+-8], %fd6;
	ld.shared.f64 	%fd7, [%r103+-16];
	ld.shared.f64 	%fd8, [%r102+-16];
	min.f64 	%fd9, %fd7, %fd8;
	ld.shared.f64 	%fd10, [%r103+-8];
	min.f64 	%fd11, %fd9, %fd10;
	add.f64 	%fd12, %fd6, %fd11;
	st.shared.f64 	[%r102+-8], %fd12;
	mul.wide.s32 	%rd15, %r65, 8;
	add.s64 	%rd16, %rd1, %rd15;
	st.global.f64 	[%rd16], %fd12;
$L__BB0_13:
	setp.ge.s32 	%p8, %r1, %r34;
	setp.gt.s32 	%p9, %r1, %r20;
	or.pred  	%p10, %p8, %p9;
	cvt.s64.s32 	%rd18, %r20;
	add.s64 	%rd20, %rd18, %rd17;
	sub.s64 	%rd21, %rd20, %rd19;
	shl.b64 	%rd22, %rd21, 3;
	add.s64 	%rd2, %rd1, %rd22;
	@%p10 bra 	$L__BB0_15;
	ld.shared.f64 	%fd13, [%r104+-8];
	ld.shared.f64 	%fd14, [%r2];
	sub.f64 	%fd15, %fd13, %fd14;
	abs.f64 	%fd16, %fd15;
	st.shared.f64 	[%r102], %fd16;
	ld.shared.f64 	%fd17, [%r103+-8];
	ld.shared.f64 	%fd18, [%r102+-8];
	min.f64 	%fd19, %fd17, %fd18;
	ld.shared.f64 	%fd20, [%r103];
	min.f64 	%fd21, %fd19, %fd20;
	add.f64 	%fd22, %fd16, %fd21;
	st.shared.f64 	[%r102], %fd22;
	st.global.f64 	[%rd2+8], %fd22;
$L__BB0_15:
	add.s32 	%r21, %r20, 2;
	min.s32 	%r66, %r34, %r21;
	setp.le.s32 	%p11, %r66, %r1;
	@%p11 bra 	$L__BB0_17;
	ld.shared.f64 	%fd23, [%r104];
	ld.shared.f64 	%fd24, [%r2];
	sub.f64 	%fd25, %fd23, %fd24;
	abs.f64 	%fd26, %fd25;
	st.shared.f64 	[%r102+8], %fd26;
	ld.shared.f64 	%fd27, [%r103];
	ld.shared.f64 	%fd28, [%r102];
	min.f64 	%fd29, %fd27, %fd28;
	ld.shared.f64 	%fd30, [%r103+8];
	min.f64 	%fd31, %fd29, %fd30;
	add.f64 	%fd32, %fd26, %fd31;
	st.shared.f64 	[%r102+8], %fd32;
	st.global.f64 	[%rd2+16], %fd32;
$L__BB0_17:
	add.s32 	%r22, %r21, 1;
	min.s32 	%r67, %r34, %r22;
	setp.le.s32 	%p12, %r67, %r1;
	@%p12 bra 	$L__BB0_19;
	ld.shared.f64 	%fd33, [%r104+8];
	ld.shared.f64 	%fd34, [%r2];
	sub.f64 	%fd35, %fd33, %fd34;
	abs.f64 	%fd36, %fd35;
	st.shared.f64 	[%r102+16], %fd36;
	ld.shared.f64 	%fd37, [%r103+8];
	ld.shared.f64 	%fd38, [%r102+8];
	min.f64 	%fd39, %fd37, %fd38;
	ld.shared.f64 	%fd40, [%r103+16];
	min.f64 	%fd41, %fd39, %fd40;
	add.f64 	%fd42, %fd36, %fd41;
	st.shared.f64 	[%r102+16], %fd42;
	st.global.f64 	[%rd2+24], %fd42;
$L__BB0_19:
	add.s32 	%r105, %r105, 4;
	add.s32 	%r104, %r104, 32;
	add.s32 	%r103, %r103, 32;
	add.s32 	%r102, %r102, 32;
	add.s32 	%r101, %r101, 4;
	setp.ne.s32 	%p13, %r22, %r10;
	@%p13 bra 	$L__BB0_11;
	add.s32 	%r107, %r105, 1;
$L__BB0_21:
	setp.eq.s32 	%p14, %r9, 0;
	@%p14 bra 	$L__BB0_30;
	setp.eq.s32 	%p15, %r9, 1;
	@%p15 bra 	$L__BB0_28;
	min.s32 	%r68, %r34, %r107;
	setp.le.s32 	%p16, %r68, %r1;
	add.s32 	%r30, %r107, %r5;
	shl.b32 	%r69, %r30, 3;
	mov.u32 	%r70, _ZZ10dtw_kernelPdiS_iS_E3x_s;
	add.s32 	%r31, %r70, %r69;
	@%p16 bra 	$L__BB0_25;
	ld.shared.f64 	%fd43, [%r31];
	ld.shared.f64 	%fd44, [%r2];
	sub.f64 	%fd45, %fd43, %fd44;
	abs.f64 	%fd46, %fd45;
	add.s32 	%r71, %r107, %r6;
	sub.s32 	%r72, %r71, %r1;
	shl.b32 	%r73, %r72, 3;
	mov.u32 	%r74, _ZZ10dtw_kernelPdiS_iS_E4smem;
	add.s32 	%r75, %r74, %r73;
	st.shared.f64 	[%r75], %fd46;
	add.s32 	%r76, %r30, %r7;
	shl.b32 	%r77, %r76, 3;
	add.s32 	%r78, %r74, %r77;
	ld.shared.f64 	%fd47, [%r78];
	ld.shared.f64 	%fd48, [%r75+-8];
	min.f64 	%fd49, %fd47, %fd48;
	ld.shared.f64 	%fd50, [%r78+8];
	min.f64 	%fd51, %fd49, %fd50;
	add.f64 	%fd52, %fd46, %fd51;
	st.shared.f64 	[%r75], %fd52;
	mul.wide.s32 	%rd23, %r72, 8;
	add.s64 	%rd24, %rd1, %rd23;
	st.global.f64 	[%rd24], %fd52;
$L__BB0_25:
	setp.ge.s32 	%p17, %r1, %r34;
	setp.gt.s32 	%p18, %r1, %r107;
	or.pred  	%p19, %p17, %p18;
	@%p19 bra 	$L__BB0_27;
	ld.shared.f64 	%fd53, [%r31+8];
	ld.shared.f64 	%fd54, [%r2];
	sub.f64 	%fd55, %fd53, %fd54;
	abs.f64 	%fd56, %fd55;
	add.s32 	%r79, %r107, %r6;
	sub.s32 	%r80, %r79, %r1;
	shl.b32 	%r81, %r80, 3;
	mov.u32 	%r82, _ZZ10dtw_kernelPdiS_iS_E4smem;
	add.s32 	%r83, %r82, %r81;
	st.shared.f64 	[%r83+8], %fd56;
	add.s32 	%r84, %r30, %r7;
	shl.b32 	%r85, %r84, 3;
	add.s32 	%r86, %r82, %r85;
	ld.shared.f64 	%fd57, [%r86+8];
	ld.shared.f64 	%fd58, [%r83];
	min.f64 	%fd59, %fd57, %fd58;
	ld.shared.f64 	%fd60, [%r86+16];
	min.f64 	%fd61, %fd59, %fd60;
	add.f64 	%fd62, %fd56, %fd61;
	st.shared.f64 	[%r83+8], %fd62;
	cvt.s64.s32 	%rd25, %r1;
	cvt.s64.s32 	%rd26, %r6;
	cvt.s64.s32 	%rd27, %r107;
	add.s64 	%rd28, %rd27, %rd26;
	sub.s64 	%rd29, %rd28, %rd25;
	shl.b64 	%rd30, %rd29, 3;
	add.s64 	%rd31, %rd1, %rd30;
	st.global.f64 	[%rd31+8], %fd62;
$L__BB0_27:
	add.s32 	%r107, %r107, 2;
$L__BB0_28:
	and.b32  	%r87, %r8, 1;
	setp.eq.b32 	%p20, %r87, 1;
	not.pred 	%p21, %p20;
	min.s32 	%r88, %r34, %r107;
	setp.le.s32 	%p22, %r88, %r1;
	or.pred  	%p23, %p21, %p22;
	@%p23 bra 	$L__BB0_30;
	add.s32 	%r89, %r107, %r5;
	shl.b32 	%r90, %r89, 3;
	mov.u32 	%r91, _ZZ10dtw_kernelPdiS_iS_E3x_s;
	add.s32 	%r92, %r91, %r90;
	ld.shared.f64 	%fd63, [%r92];
	ld.shared.f64 	%fd64, [%r2];
	sub.f64 	%fd65, %fd63, %fd64;
	abs.f64 	%fd66, %fd65;
	add.s32 	%r93, %r107, %r6;
	sub.s32 	%r94, %r93, %r1;
	shl.b32 	%r95, %r94, 3;
	mov.u32 	%r96, _ZZ10dtw_kernelPdiS_iS_E4smem;
	add.s32 	%r97, %r96, %r95;
	st.shared.f64 	[%r97], %fd66;
	add.s32 	%r98, %r89, %r7;
	shl.b32 	%r99, %r98, 3;
	add.s32 	%r100, %r96, %r99;
	ld.shared.f64 	%fd67, [%r100];
	ld.shared.f64 	%fd68, [%r97+-8];
	min.f64 	%fd69, %fd67, %fd68;
	ld.shared.f64 	%fd70, [%r100+8];
	min.f64 	%fd71, %fd69, %fd70;
	add.f64 	%fd72, %fd66, %fd71;
	st.shared.f64 	[%r97], %fd72;
	mul.wide.s32 	%rd32, %r94, 8;
	add.s64 	%rd33, %rd1, %rd32;
	st.global.f64 	[%rd33], %fd72;
$L__BB0_30:
	ret;

}


// ===== COMPILED SASS (sm_100) =====

	.target	sm_100

	.elftype	@"ET_EXEC"


//--------------------- .note.nv.tkinfo           --------------------------
	.section	.note.nv.tkinfo,"",@"SHT_NOTE"
	.sectionflags	@"SHF_NOTE_NV_TKINFO"
	.tkinfo
        /*0018*/ 	.word	0x00000002
        /*0030*/ 	.string	""
        /*0030*/ 	.string	"ptxas"
        /*0030*/ 	.string	"Cuda compilation tools, release 13.0, V13.0.88"
        /*0030*/ 	.string	"Build cuda_13.0.r13.0/compiler.36424714_0"
        /*0030*/ 	.string	"-arch sm_100 -m 64 "



//--------------------- .note.nv.cuinfo           --------------------------
	.section	.note.nv.cuinfo,"",@"SHT_NOTE"
	.sectionflags	@"SHF_NOTE_NV_CUINFO"
        /*0018*/ 	.short	0x0002
        /*001a*/ 	.short	0x0064
        /*001c*/ 	.short	0x0082
	.zero		2


//--------------------- .nv.info                  --------------------------
	.section	.nv.info,"",@"SHT_CUDA_INFO"
	.align	4


	//----- nvinfo : EIATTR_REGCOUNT
	.align		4
        /*0000*/ 	.byte	0x04, 0x2f
        /*0002*/ 	.short	(.L_1 - .L_0)
	.align		4
.L_0:
        /*0004*/ 	.word	index@(_Z10dtw_kernelPdiS_iS_)
        /*0008*/ 	.word	0x00000020


	//----- nvinfo : EIATTR_FRAME_SIZE
	.align		4
.L_1:
        /*000c*/ 	.byte	0x04, 0x11
        /*000e*/ 	.short	(.L_3 - .L_2)
	.align		4
.L_2:
        /*0010*/ 	.word	index@(_Z10dtw_kernelPdiS_iS_)
        /*0014*/ 	.word	0x00000000


	//----- nvinfo : EIATTR_MIN_STACK_SIZE
	.align		4
.L_3:
        /*0018*/ 	.byte	0x04, 0x12
        /*001a*/ 	.short	(.L_5 - .L_4)
	.align		4
.L_4:
        /*001c*/ 	.word	index@(_Z10dtw_kernelPdiS_iS_)
        /*0020*/ 	.word	0x00000000
.L_5:


//--------------------- .nv.compat                --------------------------
	.section	.nv.compat,"",@"SHT_CUDA_COMPAT_INFO"
	.align	4
        /*0000*/ 	.byte	0x02, 0x09, 0x00, 0x00, 0x02, 0x02, 0x01, 0x00, 0x02, 0x05, 0x05, 0x00, 0x03, 0x07, 0x01, 0x01
        /*0010*/ 	.byte	0x02, 0x03, 0x00, 0x00, 0x02, 0x06, 0x01, 0x00, 0x04, 0x0b, 0x08, 0x00, 0x01, 0x00, 0x00, 0x00
        /*0020*/ 	.byte	0x00, 0x00, 0x00, 0x00


//--------------------- .nv.info._Z10dtw_kernelPdiS_iS_ --------------------------
	.section	.nv.info._Z10dtw_kernelPdiS_iS_,"",@"SHT_CUDA_INFO"
	.sectionflags	@""
	.align	4


	//----- nvinfo : EIATTR_CUDA_API_VERSION
	.align		4
        /*0000*/ 	.byte	0x04, 0x37
        /*0002*/ 	.short	(.L_7 - .L_6)
.L_6:
        /*0004*/ 	.word	0x00000082


	//----- nvinfo : EIATTR_KPARAM_INFO
	.align		4
.L_7:
        /*0008*/ 	.byte	0x04, 0x17
        /*000a*/ 	.short	(.L_9 - .L_8)
.L_8:
        /*000c*/ 	.word	0x00000000
        /*0010*/ 	.short	0x0004
        /*0012*/ 	.short	0x0020
        /*0014*/ 	.byte	0x00, 0xf5, 0x21, 0x00


	//----- nvinfo : EIATTR_KPARAM_INFO
	.align		4
.L_9:
        /*0018*/ 	.byte	0x04, 0x17
        /*001a*/ 	.short	(.L_11 - .L_10)
.L_10:
        /*001c*/ 	.word	0x00000000
        /*0020*/ 	.short	0x0003
        /*0022*/ 	.short	0x0018
        /*0024*/ 	.byte	0x00, 0xf0, 0x11, 0x00


	//----- nvinfo : EIATTR_KPARAM_INFO
	.align		4
.L_11:
        /*0028*/ 	.byte	0x04, 0x17
        /*002a*/ 	.short	(.L_13 - .L_12)
.L_12:
        /*002c*/ 	.word	0x00000000
        /*0030*/ 	.short	0x0002
        /*0032*/ 	.short	0x0010
        /*0034*/ 	.byte	0x00, 0xf5, 0x21, 0x00


	//----- nvinfo : EIATTR_KPARAM_INFO
	.align		4
.L_13:
        /*0038*/ 	.byte	0x04, 0x17
        /*003a*/ 	.short	(.L_15 - .L_14)
.L_14:
        /*003c*/ 	.word	0x00000000
        /*0040*/ 	.short	0x0001
        /*0042*/ 	.short	0x0008
        /*0044*/ 	.byte	0x00, 0xf0, 0x11, 0x00


	//----- nvinfo : EIATTR_KPARAM_INFO
	.align		4
.L_15:
        /*0048*/ 	.byte	0x04, 0x17
        /*004a*/ 	.short	(.L_17 - .L_16)
.L_16:
        /*004c*/ 	.word	0x00000000
        /*0050*/ 	.short	0x0000
        /*0052*/ 	.short	0x0000
        /*0054*/ 	.byte	0x00, 0xf5, 0x21, 0x00


	//----- nvinfo : EIATTR_SPARSE_MMA_MASK
	.align		4
.L_17:
        /*0058*/ 	.byte	0x03, 0x50
        /*005a*/ 	.short	0x0000


	//----- nvinfo : EIATTR_MAXREG_COUNT
	.align		4
        /*005c*/ 	.byte	0x03, 0x1b
        /*005e*/ 	.short	0x00ff


	//----- nvinfo : EIATTR_NUM_BARRIERS
	.align		4
        /*0060*/ 	.byte	0x02, 0x4c
        /*0062*/ 	.byte	0x01
	.zero		1


	//----- nvinfo : EIATTR_MERCURY_ISA_VERSION
	.align		4
        /*0064*/ 	.byte	0x03, 0x5f
        /*0066*/ 	.short	0x0101


	//----- nvinfo : EIATTR_VRC_CTA_INIT_COUNT
	.align		4
        /*0068*/ 	.byte	0x02, 0x4a
	.zero		1
	.zero		1


	//----- nvinfo : EIATTR_EXIT_INSTR_OFFSETS
	.align		4
        /*006c*/ 	.byte	0x04, 0x1c
        /*006e*/ 	.short	(.L_19 - .L_18)


	//   ....[0]....
.L_18:
        /*0070*/ 	.word	0x000003f0


	//   ....[1]....
        /*0074*/ 	.word	0x00000e00


	//   ....[2]....
        /*0078*/ 	.word	0x000013e0


	//   ....[3]....
        /*007c*/ 	.word	0x00001650


	//----- nvinfo : EIATTR_CRS_STACK_SIZE
	.align		4
.L_19:
        /*0080*/ 	.byte	0x04, 0x1e
        /*0082*/ 	.short	(.L_21 - .L_20)
.L_20:
        /*0084*/ 	.word	0x00000000


	//----- nvinfo : EIATTR_CBANK_PARAM_SIZE
	.align		4
.L_21:
        /*0088*/ 	.byte	0x03, 0x19
        /*008a*/ 	.short	0x0028


	//----- nvinfo : EIATTR_PARAM_CBANK
	.align		4
        /*008c*/ 	.byte	0x04, 0x0a
        /*008e*/ 	.short	(.L_23 - .L_22)
	.align		4
.L_22:
        /*0090*/ 	.word	index@(.nv.constant0._Z10dtw_kernelPdiS_iS_)
        /*0094*/ 	.short	0x0380
        /*0096*/ 	.short	0x0028


	//----- nvinfo : EIATTR_SW_WAR
	.align		4
.L_23:
        /*0098*/ 	.byte	0x04, 0x36
        /*009a*/ 	.short	(.L_25 - .L_24)
.L_24:
        /*009c*/ 	.word	0x00000008
.L_25:


//--------------------- .nv.callgraph             --------------------------
	.section	.nv.callgraph,"",@"SHT_CUDA_CALLGRAPH"
	.align	4
	.sectionentsize	8
	.align		4
        /*0000*/ 	.word	0x00000000
	.align		4
        /*0004*/ 	.word	0xffffffff
	.align		4
        /*0008*/ 	.word	0x00000000
	.align		4
        /*000c*/ 	.word	0xfffffffe
	.align		4
        /*0010*/ 	.word	0x00000000
	.align		4
        /*0014*/ 	.word	0xfffffffd
	.align		4
        /*0018*/ 	.word	0x00000000
	.align		4
        /*001c*/ 	.word	0xfffffffc


//--------------------- .text._Z10dtw_kernelPdiS_iS_ --------------------------
	.section	.text._Z10dtw_kernelPdiS_iS_,"ax",@progbits
	.align	128
        .global         _Z10dtw_kernelPdiS_iS_
        .type           _Z10dtw_kernelPdiS_iS_,@function
        .size           _Z10dtw_kernelPdiS_iS_,(.L_x_16 - _Z10dtw_kernelPdiS_iS_)
        .other          _Z10dtw_kernelPdiS_iS_,@"STO_CUDA_ENTRY STV_DEFAULT"
_Z10dtw_kernelPdiS_iS_:
.text._Z10dtw_kernelPdiS_iS_:
[----:B------:R-:W-:Y:S01]  /*0000*/  LDC R1, c[0x0][0x37c] ;  /* 0x0000df00ff017b82 */ /* 0x000fe20000000800 */
[----:B------:R-:W0:Y:S07]  /*0010*/  S2R R0, SR_TID.X ;  /* 0x0000000000007919 */ /* 0x000e2e0000002100 */
[----:B------:R-:W0:Y:S01]  /*0020*/  S2UR UR4, SR_CTAID.X ;  /* 0x00000000000479c3 */ /* 0x000e220000002500 */
[----:B------:R-:W1:Y:S01]  /*0030*/  LDCU UR5, c[0x0][0x388] ;  /* 0x00007100ff0577ac */ /* 0x000e620008000800 */
[----:B------:R-:W2:Y:S06]  /*0040*/  LDCU.64 UR8, c[0x0][0x358] ;  /* 0x00006b00ff0877ac */ /* 0x000eac0008000a00 */
[----:B------:R-:W0:Y:S01]  /*0050*/  LDC R7, c[0x0][0x360] ;  /* 0x0000d800ff077b82 */ /* 0x000e220000000800 */
[----:B-1----:R-:W-:Y:S01]  /*0060*/  IMAD.U32 R26, RZ, RZ, UR5 ;  /* 0x00000005ff1a7e24 */ /* 0x002fe2000f8e00ff */
[----:B------:R-:W1:Y:S01]  /*0070*/  S2R R8, SR_CgaCtaId ;  /* 0x0000000000087919 */ /* 0x000e620000008800 */
[----:B------:R-:W3:Y:S01]  /*0080*/  LDCU UR5, c[0x0][0x398] ;  /* 0x00007300ff0577ac */ /* 0x000ee20008000800 */
[----:B0-----:R-:W-:-:S05]  /*0090*/  IMAD R7, R7, UR4, R0 ;  /* 0x0000000407077c24 */ /* 0x001fca000f8e0200 */
[----:B------:R-:W-:-:S13]  /*00a0*/  ISETP.GE.AND P0, PT, R7, R26, PT ;  /* 0x0000001a0700720c */ /* 0x000fda0003f06270 */
[----:B------:R-:W0:Y:S02]  /*00b0*/  @!P0 LDC.64 R2, c[0x0][0x380] ;  /* 0x0000e000ff028b82 */ /* 0x000e240000000a00 */
[----:B0-----:R-:W-:-:S05]  /*00c0*/  @!P0 IMAD.WIDE R2, R7, 0x8, R2 ;  /* 0x0000000807028825 */ /* 0x001fca00078e0202 */
[----:B--2---:R-:W2:Y:S01]  /*00d0*/  @!P0 LDG.E.64 R4, desc[UR8][R2.64] ;  /* 0x0000000802048981 */ /* 0x004ea2000c1e1b00 */
[----:B------:R-:W-:Y:S02]  /*00e0*/  MOV R9, 0x400 ;  /* 0x0000040000097802 */ /* 0x000fe40000000f00 */
[----:B---3--:R-:W-:-:S03]  /*00f0*/  ISETP.GE.AND P1, PT, R7, UR5, PT ;  /* 0x0000000507007c0c */ /* 0x008fc6000bf26270 */
[----:B------:R-:W-:-:S05]  /*0100*/  @!P0 VIADD R11, R9, 0x780 ;  /* 0x00000780090b8836 */ /* 0x000fca0000000000 */
[----:B-1----:R-:W-:-:S05]  /*0110*/  @!P0 LEA R0, R8, R11, 0x18 ;  /* 0x0000000b08008211 */ /* 0x002fca00078ec0ff */
[----:B------:R-:W0:Y:S01]  /*0120*/  @!P1 LDC.64 R12, c[0x0][0x390] ;  /* 0x0000e400ff0c9b82 */ /* 0x000e220000000a00 */
[C---:B------:R-:W-:Y:S02]  /*0130*/  @!P0 IMAD R15, R7.reuse, 0x8, R0 ;  /* 0x00000008070f8824 */ /* 0x040fe400078e0200 */
[----:B0-----:R-:W-:-:S03]  /*0140*/  @!P1 IMAD.WIDE R12, R7, 0x8, R12 ;  /* 0x00000008070c9825 */ /* 0x001fc600078e020c */
[----:B--2---:R0:W-:Y:S02]  /*0150*/  @!P0 STS.64 [R15], R4 ;  /* 0x000000040f008388 */ /* 0x0041e40000000a00 */
[----:B------:R-:W-:Y:S06]  /*0160*/  BAR.SYNC.DEFER_BLOCKING 0x0 ;  /* 0x0000000000007b1d */ /* 0x000fec0000010000 */
[----:B------:R-:W2:Y:S01]  /*0170*/  @!P1 LDG.E.64 R12, desc[UR8][R12.64] ;  /* 0x000000080c0c9981 */ /* 0x000ea2000c1e1b00 */
[----:B------:R-:W-:Y:S01]  /*0180*/  VIADD R11, R9, 0x7f0 ;  /* 0x000007f0090b7836 */ /* 0x000fe20000000000 */
[C---:B------:R-:W-:Y:S01]  /*0190*/  ISETP.GT.AND P0, PT, R7.reuse, R26, PT ;  /* 0x0000001a0700720c */ /* 0x040fe20003f04270 */
[----:B------:R-:W1:Y:S01]  /*01a0*/  LDC.64 R2, c[0x0][0x3a0] ;  /* 0x0000e800ff027b82 */ /* 0x000e620000000a00 */
[C---:B------:R-:W-:Y:S01]  /*01b0*/  ISETP.GT.AND P2, PT, R7.reuse, UR5, PT ;  /* 0x0000000507007c0c */ /* 0x040fe2000bf44270 */
[----:B------:R-:W-:Y:S01]  /*01c0*/  VIADD R0, R26, UR5 ;  /* 0x000000051a007c36 */ /* 0x000fe20008000000 */
[C---:B------:R-:W-:Y:S01]  /*01d0*/  LEA R6, R8.reuse, R11, 0x18 ;  /* 0x0000000b08067211 */ /* 0x040fe200078ec0ff */
[----:B------:R-:W-:Y:S01]  /*01e0*/  IMAD.SHL.U32 R11, R7, 0x8, RZ ;  /* 0x00000008070b7824 */ /* 0x000fe200078e00ff */
[----:B------:R-:W-:Y:S01]  /*01f0*/  LEA R10, R8, R9, 0x18 ;  /* 0x00000009080a7211 */ /* 0x000fe200078ec0ff */
[----:B------:R-:W-:-:S02]  /*0200*/  UIADD3 UR4, UPT, UPT, UR5, 0x2, URZ ;  /* 0x0000000205047890 */ /* 0x000fc4000fffe0ff */
[----:B------:R-:W-:-:S04]  /*0210*/  IMAD.IADD R6, R11, 0x1, R6 ;  /* 0x000000010b067824 */ /* 0x000fc800078e0206 */
[----:B------:R-:W-:Y:S02]  /*0220*/  @!P0 IMAD.IADD R17, R11, 0x1, R10 ;  /* 0x000000010b118824 */ /* 0x000fe400078e020a */
[----:B0-----:R-:W-:Y:S02]  /*0230*/  @!P0 IMAD.MOV.U32 R4, RZ, RZ, 0x0 ;  /* 0x00000000ff048424 */ /* 0x001fe400078e00ff */
[----:B------:R-:W-:Y:S02]  /*0240*/  @!P0 IMAD.MOV.U32 R5, RZ, RZ, 0x7ff00000 ;  /* 0x7ff00000ff058424 */ /* 0x000fe400078e00ff */
[----:B------:R-:W-:Y:S02]  /*0250*/  @!P2 IMAD R19, R7, UR4, RZ ;  /* 0x000000040713ac24 */ /* 0x000fe4000f8e02ff */
[----:B------:R-:W-:Y:S02]  /*0260*/  @!P2 IMAD.MOV.U32 R14, RZ, RZ, 0x0 ;  /* 0x00000000ff0ea424 */ /* 0x000fe400078e00ff */
[----:B------:R-:W-:-:S02]  /*0270*/  @!P2 IMAD.MOV.U32 R15, RZ, RZ, 0x7ff00000 ;  /* 0x7ff00000ff0fa424 */ /* 0x000fc400078e00ff */
[----:B------:R-:W-:Y:S01]  /*0280*/  @!P2 IMAD R19, R19, 0x8, R10 ;  /* 0x000000081313a824 */ /* 0x000fe200078e020a */
[----:B--2---:R0:W-:Y:S01]  /*0290*/  @!P1 STS.64 [R6], R12 ;  /* 0x0000000c06009388 */ /* 0x0041e20000000a00 */
[----:B------:R-:W-:Y:S06]  /*02a0*/  BAR.SYNC.DEFER_BLOCKING 0x0 ;  /* 0x0000000000007b1d */ /* 0x000fec0000010000 */
[----:B------:R0:W-:Y:S01]  /*02b0*/  @!P0 STS.64 [R17], R4 ;  /* 0x0000000411008388 */ /* 0x0001e20000000a00 */
[----:B------:R-:W-:-:S03]  /*02c0*/  ISETP.GE.AND P0, PT, R0, 0x2, PT ;  /* 0x000000020000780c */ /* 0x000fc60003f06270 */
[----:B------:R0:W-:Y:S04]  /*02d0*/  @!P2 STS.64 [R19], R14 ;  /* 0x0000000e1300a388 */ /* 0x0001e80000000a00 */
[----:B-1----:R0:W-:Y:S04]  /*02e0*/  STG.E.64 desc[UR8][R2.64], RZ ;  /* 0x000000ff02007986 */ /* 0x0021e8000c101b08 */
[----:B------:R0:W-:Y:S04]  /*02f0*/  STS.64 [R10+0x78], RZ ;  /* 0x000078ff0a007388 */ /* 0x0001e80000000a00 */
        /* <DEDUP_REMOVED lines=14> */
[----:B------:R0:W-:Y:S01]  /*03e0*/  STS.64 [R10], RZ ;  /* 0x000000ff0a007388 */ /* 0x0001e20000000a00 */
[----:B------:R-:W-:Y:S05]  /*03f0*/  @!P0 EXIT ;  /* 0x000000000000894d */ /* 0x000fea0003800000 */
[C---:B0-----:R-:W-:Y:S01]  /*0400*/  VIADD R2, R0.reuse, 0xfffffffe ;  /* 0xfffffffe00027836 */ /* 0x041fe20000000000 */
[----:B------:R-:W-:Y:S01]  /*0410*/  LOP3.LUT R3, RZ, R7, RZ, 0x33, !PT ;  /* 0x00000007ff037212 */ /* 0x000fe200078e33ff */
[----:B------:R-:W-:Y:S02]  /*0420*/  IMAD R5, R7, UR4, RZ ;  /* 0x0000000407057c24 */ /* 0x000fe4000f8e02ff */
[----:B------:R-:W-:Y:S01]  /*0430*/  VIADD R4, R0, 0xffffffff ;  /* 0xffffffff00047836 */ /* 0x000fe20000000000 */
[----:B------:R-:W-:Y:S01]  /*0440*/  ISETP.GE.U32.AND P0, PT, R2, 0x3, PT ;  /* 0x000000030200780c */ /* 0x000fe20003f06070 */
[----:B------:R-:W-:Y:S02]  /*0450*/  VIADD R2, R5, UR4 ;  /* 0x0000000405027c36 */ /* 0x000fe40008000000 */
[----:B------:R-:W-:Y:S01]  /*0460*/  IMAD.MOV.U32 R22, RZ, RZ, 0x1 ;  /* 0x00000001ff167424 */ /* 0x000fe200078e00ff */
[----:B------:R-:W-:-:S09]  /*0470*/  LOP3.LUT R0, R4, 0x3, RZ, 0xc0, !PT ;  /* 0x0000000304007812 */ /* 0x000fd200078ec0ff */
[----:B------:R-:W-:Y:S05]  /*0480*/  @!P0 BRA `(.L_x_0) ;  /* 0x0000000800588947 */ /* 0x000fea0003800000 */
[----:B------:R-:W0:Y:S01]  /*0490*/  LDC R26, c[0x0][0x388] ;  /* 0x0000e200ff1a7b82 */ /* 0x000e220000000800 */
[----:B------:R-:W-:Y:S01]  /*04a0*/  VIADD R15, R9, 0x780 ;  /* 0x00000780090f7836 */ /* 0x000fe20000000000 */
[----:B------:R-:W-:Y:S01]  /*04b0*/  SHF.R.S32.HI R20, RZ, 0x1f, R2 ;  /* 0x0000001fff147819 */ /* 0x000fe20000011402 */
[--C-:B------:R-:W-:Y:S01]  /*04c0*/  IMAD R9, R7, UR5, R7.reuse ;  /* 0x0000000507097c24 */ /* 0x100fe2000f8e0207 */
[----:B------:R-:W-:Y:S01]  /*04d0*/  SHF.R.S32.HI R21, RZ, 0x1f, R7 ;  /* 0x0000001fff157819 */ /* 0x000fe20000011407 */
[--C-:B------:R-:W-:Y:S01]  /*04e0*/  IMAD R13, R2, 0x8, -R11.reuse ;  /* 0x00000008020d7824 */ /* 0x100fe200078e0a0b */
[----:B------:R-:W-:Y:S01]  /*04f0*/  LEA R12, R8, R15, 0x18 ;  /* 0x0000000f080c7211 */ /* 0x000fe200078ec0ff */
[--C-:B------:R-:W-:Y:S01]  /*0500*/  IMAD R23, R9, 0x8, R10.reuse ;  /* 0x0000000809177824 */ /* 0x100fe200078e020a */
[----:B------:R-:W1:Y:S01]  /*0510*/  LDCU.64 UR4, c[0x0][0x3a0] ;  /* 0x00007400ff0477ac */ /* 0x000e620008000a00 */
[----:B------:R-:W-:Y:S01]  /*0520*/  IMAD.MOV.U32 R22, RZ, RZ, RZ ;  /* 0x000000ffff167224 */ /* 0x000fe200078e00ff */
[----:B------:R-:W-:Y:S01]  /*0530*/  IADD3 R8, PT, PT, R13, 0x10, R10 ;  /* 0x000000100d087810 */ /* 0x000fe20007ffe00a */
[----:B------:R-:W-:Y:S01]  /*0540*/  VIADD R23, R23, 0x10 ;  /* 0x0000001017177836 */ /* 0x000fe20000000000 */
[----:B------:R-:W-:Y:S01]  /*0550*/  IADD3 R9, PT, PT, R12, 0x10, -R11 ;  /* 0x000000100c097810 */ /* 0x000fe20007ffe80b */
[----:B------:R-:W-:Y:S01]  /*0560*/  IMAD.IADD R11, R2, 0x1, -R7 ;  /* 0x00000001020b7824 */ /* 0x000fe200078e0a07 */
[----:B------:R-:W-:-:S07]  /*0570*/  LOP3.LUT R10, R4, 0xfffffffc, RZ, 0xc0, !PT ;  /* 0xfffffffc040a7812 */ /* 0x000fce00078ec0ff */
.L_x_9:
[----:B------:R-:W-:Y:S01]  /*0580*/  VIADD R24, R22, 0x1 ;  /* 0x0000000116187836 */ /* 0x000fe20000000000 */
[----:B------:R-:W-:Y:S04]  /*0590*/  BSSY.RECONVERGENT B0, `(.L_x_1) ;  /* 0x0000020000007945 */ /* 0x000fe80003800200 */
[----:B0-----:R-:W-:-:S04]  /*05a0*/  VIMNMX R12, PT, PT, R24, R26, PT ;  /* 0x0000001a180c7248 */ /* 0x001fc80003fe0100 */
[----:B------:R-:W-:-:S13]  /*05b0*/  ISETP.GT.AND P0, PT, R12, R7, PT ;  /* 0x000000070c00720c */ /* 0x000fda0003f04270 */
[----:B------:R-:W-:Y:S05]  /*05c0*/  @!P0 BRA `(.L_x_2) ;  /* 0x0000000000708947 */ /* 0x000fea0003800000 */
[----:B------:R-:W-:Y:S04]  /*05d0*/  LDS.64 R14, [R9+-0x10] ;  /* 0xfffff000090e7984 */ /* 0x000fe80000000a00 */
[----:B------:R-:W0:Y:S02]  /*05e0*/  LDS.64 R12, [R6] ;  /* 0x00000000060c7984 */ /* 0x000e240000000a00 */
[----:B0-----:R-:W-:Y:S02]  /*05f0*/  DADD R12, R14, -R12 ;  /* 0x000000000e0c7229 */ /* 0x001fe4000000080c */
[----:B------:R-:W0:Y:S06]  /*0600*/  LDS.64 R14, [R8+-0x10] ;  /* 0xfffff000080e7984 */ /* 0x000e2c0000000a00 */
[----:B------:R-:W-:-:S07]  /*0610*/  DADD R28, -RZ, |R12| ;  /* 0x00000000ff1c7229 */ /* 0x000fce000000050c */
[----:B------:R-:W-:Y:S04]  /*0620*/  STS.64 [R8+-0x8], R28 ;  /* 0xfffff81c08007388 */ /* 0x000fe80000000a00 */
[----:B------:R-:W2:Y:S04]  /*0630*/  LDS.64 R16, [R23+-0x10] ;  /* 0xfffff00017107984 */ /* 0x000ea80000000a00 */
[----:B------:R-:W3:Y:S01]  /*0640*/  LDS.64 R18, [R23+-0x8] ;  /* 0xfffff80017127984 */ /* 0x000ee20000000a00 */
[----:B0-----:R-:W-:Y:S01]  /*0650*/  IMAD.MOV.U32 R25, RZ, RZ, R15 ;  /* 0x000000ffff197224 */ /* 0x001fe200078e000f */
[----:B--2---:R-:W-:Y:S01]  /*0660*/  DSETP.MIN.AND P0, P1, R16, R14, PT ;  /* 0x0000000e1000722a */ /* 0x004fe20003900000 */
[----:B------:R-:W-:-:S05]  /*0670*/  IMAD.MOV.U32 R27, RZ, RZ, R17 ;  /* 0x000000ffff1b7224 */ /* 0x000fca00078e0011 */
[----:B------:R-:W-:Y:S02]  /*0680*/  FSEL R27, R27, R25, P0 ;  /* 0x000000191b1b7208 */ /* 0x000fe40000000000 */
[----:B------:R-:W-:Y:S02]  /*0690*/  SEL R14, R16, R14, P0 ;  /* 0x0000000e100e7207 */ /* 0x000fe40000000000 */
[----:B------:R-:W0:Y:S04]  /*06a0*/  LDC.64 R16, c[0x0][0x3a0] ;  /* 0x0000e800ff107b82 */ /* 0x000e280000000a00 */
[----:B------:R-:W-:-:S05]  /*06b0*/  @P1 LOP3.LUT R27, R25, 0x80000, RZ, 0xfc, !PT ;  /* 0x00080000191b1812 */ /* 0x000fca00078efcff */
[----:B------:R-:W-:Y:S02]  /*06c0*/  IMAD.MOV.U32 R15, RZ, RZ, R27 ;  /* 0x000000ffff0f7224 */ /* 0x000fe400078e001b */
[----:B---3--:R-:W-:Y:S02]  /*06d0*/  IMAD.MOV.U32 R27, RZ, RZ, R19 ;  /* 0x000000ffff1b7224 */ /* 0x008fe400078e0013 */
[----:B------:R-:W-:Y:S02]  /*06e0*/  IMAD.MOV.U32 R28, RZ, RZ, R15 ;  /* 0x000000ffff1c7224 */ /* 0x000fe400078e000f */
[----:B------:R-:W-:Y:S01]  /*06f0*/  DSETP.MIN.AND P0, P1, R14, R18, PT ;  /* 0x000000120e00722a */ /* 0x000fe20003900000 */
[----:B------:R-:W-:-:S05]  /*0700*/  VIADD R19, R11, 0x1 ;  /* 0x000000010b137836 */ /* 0x000fca0000000000 */
[----:B------:R-:W-:Y:S02]  /*0710*/  FSEL R25, R28, R27, P0 ;  /* 0x0000001b1c197208 */ /* 0x000fe40000000000 */
[----:B------:R-:W-:Y:S01]  /*0720*/  SEL R14, R14, R18, P0 ;  /* 0x000000120e0e7207 */ /* 0x000fe20000000000 */
[----:B0-----:R-:W-:-:S05]  /*0730*/  IMAD.WIDE R16, R19, 0x8, R16 ;  /* 0x0000000813107825 */ /* 0x001fca00078e0210 */
[----:B------:R-:W-:-:S05]  /*0740*/  @P1 LOP3.LUT R25, R27, 0x80000, RZ, 0xfc, !PT ;  /* 0x000800001b191812 */ /* 0x000fca00078efcff */
[----:B------:R-:W-:-:S06]  /*0750*/  IMAD.MOV.U32 R15, RZ, RZ, R25 ;  /* 0x000000ffff0f7224 */ /* 0x000fcc00078e0019 */
[----:B------:R-:W-:-:S07]  /*0760*/  DADD R12, |R12|, R14 ;  /* 0x000000000c0c7229 */ /* 0x000fce000000020e */
[----:B------:R0:W-:Y:S04]  /*0770*/  STS.64 [R8+-0x8], R12 ;  /* 0xfffff80c08007388 */ /* 0x0001e80000000a00 */
[----:B------:R0:W-:Y:S02]  /*0780*/  STG.E.64 desc[UR8][R16.64], R12 ;  /* 0x0000000c10007986 */ /* 0x0001e4000c101b08 */
.L_x_2:
[----:B-1----:R-:W-:Y:S05]  /*0790*/  BSYNC.RECONVERGENT B0 ;  /* 0x0000000000007941 */ /* 0x002fea0003800200 */
.L_x_1:
[C---:B------:R-:W-:Y:S01]  /*07a0*/  ISETP.GT.AND P0, PT, R7.reuse, R24, PT ;  /* 0x000000180700720c */ /* 0x040fe20003f04270 */
[C---:B------:R-:W-:Y:S01]  /*07b0*/  VIADD R27, R22.reuse, 0x4 ;  /* 0x00000004161b7836 */ /* 0x040fe20000000000 */
[----:B0-----:R-:W-:Y:S01]  /*07c0*/  VIADDMNMX R12, R22, 0x3, R26, PT ;  /* 0x00000003160c7846 */ /* 0x001fe2000380011a */
[----:B------:R-:W-:Y:S01]  /*07d0*/  BSSY.RECONVERGENT B0, `(.L_x_3) ;  /* 0x0000023000007945 */ /* 0x000fe20003800200 */
[C---:B------:R-:W-:Y:S02]  /*07e0*/  ISETP.GE.OR P0, PT, R7.reuse, R26, P0 ;  /* 0x0000001a0700720c */ /* 0x040fe40000706670 */
[----:B------:R-:W-:Y:S02]  /*07f0*/  SHF.R.S32.HI R13, RZ, 0x1f, R24 ;  /* 0x0000001fff0d7819 */ /* 0x000fe40000011418 */
[----:B------:R-:W-:Y:S02]  /*0800*/  IADD3 R15, P2, P3, -R7, R24, R2 ;  /* 0x00000018070f7210 */ /* 0x000fe40007b5e102 */
[----:B------:R-:W-:-:S02]  /*0810*/  ISETP.GT.AND P1, PT, R12, R7, PT ;  /* 0x000000070c00720c */ /* 0x000fc40003f24270 */
[----:B------:R-:W-:Y:S02]  /*0820*/  IADD3.X R16, PT, PT, ~R21, R13, R20, P2, P3 ;  /* 0x0000000d15107210 */ /* 0x000fe400017e6514 */
[----:B------:R-:W-:Y:S02]  /*0830*/  VIMNMX R14, PT, PT, R27, R26, PT ;  /* 0x0000001a1b0e7248 */ /* 0x000fe40003fe0100 */
[C---:B------:R-:W-:Y:S02]  /*0840*/  LEA R12, P2, R15.reuse, UR4, 0x3 ;  /* 0x000000040f0c7c11 */ /* 0x040fe4000f8418ff */
[----:B------:R-:W-:Y:S02]  /*0850*/  ISETP.GT.AND P3, PT, R14, R7, PT ;  /* 0x000000070e00720c */ /* 0x000fe40003f64270 */
[----:B------:R-:W-:Y:S01]  /*0860*/  LEA.HI.X R13, R15, UR5, R16, 0x3, P2 ;  /* 0x000000050f0d7c11 */ /* 0x000fe200090f1c10 */
[----:B------:R-:W-:Y:S10]  /*0870*/  @P0 BRA `(.L_x_4) ;  /* 0x0000000000600947 */ /* 0x000ff40003800000 */
[----:B------:R-:W-:Y:S04]  /*0880*/  LDS.64 R14, [R9+-0x8] ;  /* 0xfffff800090e7984 */ /* 0x000fe80000000a00 */
[----:B------:R-:W0:Y:S04]  /*0890*/  LDS.64 R24, [R6] ;  /* 0x0000000006187984 */ /* 0x000e280000000a00 */
[----:B------:R-:W1:Y:S01]  /*08a0*/  LDS.64 R16, [R8+-0x8] ;  /* 0xfffff80008107984 */ /* 0x000e620000000a00 */
[----:B0-----:R-:W-:Y:S01]  /*08b0*/  DADD R24, R14, -R24 ;  /* 0x000000000e187229 */ /* 0x001fe20000000818 */
[----:B-1----:R-:W-:-:S07]  /*08c0*/  IMAD.MOV.U32 R22, RZ, RZ, R17 ;  /* 0x000000ffff167224 */ /* 0x002fce00078e0011 */
[----:B------:R-:W-:-:S07]  /*08d0*/  DADD R14, -RZ, |R24| ;  /* 0x00000000ff0e7229 */ /* 0x000fce0000000518 */
[----:B------:R-:W-:Y:S04]  /*08e0*/  STS.64 [R8], R14 ;  /* 0x0000000e08007388 */ /* 0x000fe80000000a00 */
[----:B------:R-:W0:Y:S04]  /*08f0*/  LDS.64 R18, [R23+-0x8] ;  /* 0xfffff80017127984 */ /* 0x000e280000000a00 */
[----:B------:R-:W1:Y:S01]  /*0900*/  LDS.64 R14, [R23] ;  /* 0x00000000170e7984 */ /* 0x000e620000000a00 */
[----:B0-----:R-:W-:Y:S01]  /*0910*/  DSETP.MIN.AND P0, P2, R18, R16, PT ;  /* 0x000000101200722a */ /* 0x001fe20003a00000 */
[----:B------:R-:W-:-:S05]  /*0920*/  IMAD.MOV.U32 R29, RZ, RZ, R19 ;  /* 0x000000ffff1d7224 */ /* 0x000fca00078e0013 */
[----:B------:R-:W-:Y:S02]  /*0930*/  FSEL R29, R29, R22, P0 ;  /* 0x000000161d1d7208 */ /* 0x000fe40000000000 */
[----:B------:R-:W-:Y:S01]  /*0940*/  SEL R28, R18, R16, P0 ;  /* 0x00000010121c7207 */ /* 0x000fe20000000000 */
[----:B-1----:R-:W-:-:S05]  /*0950*/  IMAD.MOV.U32 R16, RZ, RZ, R15 ;  /* 0x000000ffff107224 */ /* 0x002fca00078e000f */
[----:B------:R-:W-:-:S05]  /*0960*/  @P2 LOP3.LUT R29, R22, 0x80000, RZ, 0xfc, !PT ;  /* 0x00080000161d2812 */ /* 0x000fca00078efcff */
[----:B------:R-:W-:Y:S01]  /*0970*/  IMAD.MOV.U32 R17, RZ, RZ, R29 ;  /* 0x000000ffff117224 */ /* 0x000fe200078e001d */
[----:B------:R-:W-:-:S06]  /*0980*/  DSETP.MIN.AND P0, P2, R28, R14, PT ;  /* 0x0000000e1c00722a */ /* 0x000fcc0003a00000 */
[----:B------:R-:W-:Y:S02]  /*0990*/  FSEL R17, R17, R16, P0 ;  /* 0x0000001011117208 */ /* 0x000fe40000000000 */
[----:B------:R-:W-:-:S06]  /*09a0*/  SEL R14, R28, R14, P0 ;  /* 0x0000000e1c0e7207 */ /* 0x000fcc0000000000 */
[----:B------:R-:W-:-:S05]  /*09b0*/  @P2 LOP3.LUT R17, R16, 0x80000, RZ, 0xfc, !PT ;  /* 0x0008000010112812 */ /* 0x000fca00078efcff */
[----:B------:R-:W-:-:S06]  /*09c0*/  IMAD.MOV.U32 R15, RZ, RZ, R17 ;  /* 0x000000ffff0f7224 */ /* 0x000fcc00078e0011 */
[----:B------:R-:W-:-:S07]  /*09d0*/  DADD R14, |R24|, R14 ;  /* 0x00000000180e7229 */ /* 0x000fce000000020e */
[----:B------:R0:W-:Y:S04]  /*09e0*/  STS.64 [R8], R14 ;  /* 0x0000000e08007388 */ /* 0x0001e80000000a00 */
[----:B------:R0:W-:Y:S02]  /*09f0*/  STG.E.64 desc[UR8][R12.64+0x8], R14 ;  /* 0x0000080e0c007986 */ /* 0x0001e4000c101b08 */
.L_x_4:
[----:B------:R-:W-:Y:S05]  /*0a00*/  BSYNC.RECONVERGENT B0 ;  /* 0x0000000000007941 */ /* 0x000fea0003800200 */
.L_x_3:
[----:B------:R-:W-:Y:S04]  /*0a10*/  BSSY.RECONVERGENT B0, `(.L_x_5) ;  /* 0x000001a000007945 */ /* 0x000fe80003800200 */
[----:B------:R-:W-:Y:S05]  /*0a20*/  @!P1 BRA `(.L_x_6) ;  /* 0x0000000000609947 */ /* 0x000fea0003800000 */
[----:B0-----:R-:W-:Y:S04]  /*0a30*/  LDS.64 R14, [R9] ;  /* 0x00000000090e7984 */ /* 0x001fe80000000a00 */
[----:B------:R-:W0:Y:S04]  /*0a40*/  LDS.64 R24, [R6] ;  /* 0x0000000006187984 */ /* 0x000e280000000a00 */
[----:B------:R-:W1:Y:S01]  /*0a50*/  LDS.64 R16, [R8] ;  /* 0x0000000008107984 */ /* 0x000e620000000a00 */
[----:B0-----:R-:W-:Y:S01]  /*0a60*/  DADD R24, R14, -R24 ;  /* 0x000000000e187229 */ /* 0x001fe20000000818 */
[----:B-1----:R-:W-:-:S07]  /*0a70*/  IMAD.MOV.U32 R22, RZ, RZ, R17 ;  /* 0x000000ffff167224 */ /* 0x002fce00078e0011 */
[----:B------:R-:W-:-:S07]  /*0a80*/  DADD R14, -RZ, |R24| ;  /* 0x00000000ff0e7229 */ /* 0x000fce0000000518 */
[----:B------:R-:W-:Y:S04]  /*0a90*/  STS.64 [R8+0x8], R14 ;  /* 0x0000080e08007388 */ /* 0x000fe80000000a00 */
[----:B------:R-:W0:Y:S04]  /*0aa0*/  LDS.64 R18, [R23] ;  /* 0x0000000017127984 */ /* 0x000e280000000a00 */
[----:B------:R-:W1:Y:S01]  /*0ab0*/  LDS.64 R14, [R23+0x8] ;  /* 0x00000800170e7984 */ /* 0x000e620000000a00 */
        /* <DEDUP_REMOVED lines=13> */
[----:B------:R1:W-:Y:S04]  /*0b90*/  STS.64 [R8+0x8], R14 ;  /* 0x0000080e08007388 */ /* 0x0003e80000000a00 */
[----:B------:R1:W-:Y:S02]  /*0ba0*/  STG.E.64 desc[UR8][R12.64+0x10], R14 ;  /* 0x0000100e0c007986 */ /* 0x0003e4000c101b08 */
.L_x_6:
[----:B------:R-:W-:Y:S05]  /*0bb0*/  BSYNC.RECONVERGENT B0 ;  /* 0x0000000000007941 */ /* 0x000fea0003800200 */
.L_x_5:
[----:B------:R-:W-:Y:S04]  /*0bc0*/  BSSY.RECONVERGENT B0, `(.L_x_7) ;  /* 0x000001a000007945 */ /* 0x000fe80003800200 */
[----:B------:R-:W-:Y:S05]  /*0bd0*/  @!P3 BRA `(.L_x_8) ;  /* 0x000000000060b947 */ /* 0x000fea0003800000 */
[----:B01----:R-:W-:Y:S04]  /*0be0*/  LDS.64 R14, [R9+0x8] ;  /* 0x00000800090e7984 */ /* 0x003fe80000000a00 */
[----:B------:R-:W0:Y:S04]  /*0bf0*/  LDS.64 R24, [R6] ;  /* 0x0000000006187984 */ /* 0x000e280000000a00 */
[----:B------:R-:W1:Y:S01]  /*0c00*/  LDS.64 R16, [R8+0x8] ;  /* 0x0000080008107984 */ /* 0x000e620000000a00 */
[----:B0-----:R-:W-:Y:S01]  /*0c10*/  DADD R24, R14, -R24 ;  /* 0x000000000e187229 */ /* 0x001fe20000000818 */
[----:B-1----:R-:W-:-:S07]  /*0c20*/  IMAD.MOV.U32 R22, RZ, RZ, R17 ;  /* 0x000000ffff167224 */ /* 0x002fce00078e0011 */
[----:B------:R-:W-:-:S07]  /*0c30*/  DADD R14, -RZ, |R24| ;  /* 0x00000000ff0e7229 */ /* 0x000fce0000000518 */
[----:B------:R-:W-:Y:S04]  /*0c40*/  STS.64 [R8+0x10], R14 ;  /* 0x0000100e08007388 */ /* 0x000fe80000000a00 */
[----:B------:R-:W0:Y:S04]  /*0c50*/  LDS.64 R18, [R23+0x8] ;  /* 0x0000080017127984 */ /* 0x000e280000000a00 */
        /* <DEDUP_REMOVED lines=14> */
[----:B------:R2:W-:Y:S04]  /*0d40*/  STG.E.64 desc[UR8][R12.64+0x18], R14 ;  /* 0x0000180e0c007986 */ /* 0x0005e8000c101b08 */
[----:B------:R2:W-:Y:S02]  /*0d50*/  STS.64 [R8+0x10], R14 ;  /* 0x0000100e08007388 */ /* 0x0005e40000000a00 */
.L_x_8:
[----:B------:R-:W-:Y:S05]  /*0d60*/  BSYNC.RECONVERGENT B0 ;  /* 0x0000000000007941 */ /* 0x000fea0003800200 */
.L_x_7:
[----:B------:R-:W-:Y:S01]  /*0d70*/  ISETP.NE.AND P0, PT, R27, R10, PT ;  /* 0x0000000a1b00720c */ /* 0x000fe20003f05270 */
[----:B------:R-:W-:Y:S02]  /*0d80*/  VIADD R9, R9, 0x20 ;  /* 0x0000002009097836 */ /* 0x000fe40000000000 */
[----:B------:R-:W-:Y:S02]  /*0d90*/  VIADD R23, R23, 0x20 ;  /* 0x0000002017177836 */ /* 0x000fe40000000000 */
[----:B012---:R-:W-:Y:S02]  /*0da0*/  VIADD R8, R8, 0x20 ;  /* 0x0000002008087836 */ /* 0x007fe40000000000 */
[----:B------:R-:W-:Y:S02]  /*0db0*/  VIADD R11, R11, 0x4 ;  /* 0x000000040b0b7836 */ /* 0x000fe40000000000 */
[----:B------:R-:W-:-:S04]  /*0dc0*/  IMAD.MOV.U32 R22, RZ, RZ, R27 ;  /* 0x000000ffff167224 */ /* 0x000fc800078e001b */
[----:B------:R-:W-:Y:S05]  /*0dd0*/  @P0 BRA `(.L_x_9) ;  /* 0xfffffff400e80947 */ /* 0x000fea000383ffff */
[----:B------:R-:W-:-:S07]  /*0de0*/  VIADD R22, R22, 0x1 ;  /* 0x0000000116167836 */ /* 0x000fce0000000000 */
.L_x_0:
[----:B------:R-:W-:-:S13]  /*0df0*/  ISETP.NE.AND P0, PT, R0, RZ, PT ;  /* 0x000000ff0000720c */ /* 0x000fda0003f05270 */
[----:B------:R-:W-:Y:S05]  /*0e00*/  @!P0 EXIT ;  /* 0x000000000000894d */ /* 0x000fea0003800000 */
[----:B------:R-:W-:-:S13]  /*0e10*/  ISETP.NE.AND P0, PT, R0, 0x1, PT ;  /* 0x000000010000780c */ /* 0x000fda0003f05270 */
[----:B------:R-:W-:Y:S05]  /*0e20*/  @!P0 BRA `(.L_x_10) ;  /* 0x00000004005c8947 */ /* 0x000fea0003800000 */
[----:B------:R-:W0:Y:S01]  /*0e30*/  S2UR UR6, SR_CgaCtaId ;  /* 0x00000000000679c3 */ /* 0x000e220000008800 */
[----:B------:R-:W-:Y:S01]  /*0e40*/  VIMNMX R0, PT, PT, R22, R26, PT ;  /* 0x0000001a16007248 */ /* 0x000fe20003fe0100 */
[----:B------:R-:W-:Y:S01]  /*0e50*/  UMOV UR5, 0x400 ;  /* 0x0000040000057882 */ /* 0x000fe20000000000 */
[----:B------:R-:W-:Y:S01]  /*0e60*/  ISETP.GT.AND P0, PT, R7, R22, PT ;  /* 0x000000160700720c */ /* 0x000fe20003f04270 */
[----:B------:R-:W-:Y:S01]  /*0e70*/  UIADD3 UR4, UPT, UPT, UR5, 0x780, URZ ;  /* 0x0000078005047890 */ /* 0x000fe2000fffe0ff */
[----:B------:R-:W-:Y:S01]  /*0e80*/  ISETP.GT.AND P1, PT, R0, R7, PT ;  /* 0x000000070000720c */ /* 0x000fe20003f24270 */
[----:B------:R-:W-:Y:S01]  /*0e90*/  IMAD.IADD R0, R3, 0x1, R22 ;  /* 0x0000000103007824 */ /* 0x000fe200078e0216 */
[----:B------:R-:W-:Y:S01]  /*0ea0*/  BSSY.RECONVERGENT B0, `(.L_x_11) ;  /* 0x0000025000007945 */ /* 0x000fe20003800200 */
[----:B------:R-:W-:Y:S01]  /*0eb0*/  ISETP.GE.OR P0, PT, R7, R26, P0 ;  /* 0x0000001a0700720c */ /* 0x000fe20000706670 */
[----:B0-----:R-:W-:-:S06]  /*0ec0*/  ULEA UR4, UR6, UR4, 0x18 ;  /* 0x0000000406047291 */ /* 0x001fcc000f8ec0ff */
[----:B------:R-:W-:-:S03]  /*0ed0*/  LEA R18, R0, UR4, 0x3 ;  /* 0x0000000400127c11 */ /* 0x000fc6000f8e18ff */
[----:B------:R-:W-:Y:S05]  /*0ee0*/  @!P1 BRA `(.L_x_12) ;  /* 0x0000000000809947 */ /* 0x000fea0003800000 */
[----:B------:R-:W-:Y:S01]  /*0ef0*/  LDS.64 R8, [R18] ;  /* 0x0000000012087984 */ /* 0x000fe20000000a00 */
[----:B------:R-:W-:Y:S01]  /*0f00*/  ULEA UR4, UR6, UR5, 0x18 ;  /* 0x0000000506047291 */ /* 0x000fe2000f8ec0ff */
[----:B------:R-:W-:Y:S02]  /*0f10*/  IADD3 R21, PT, PT, -R7, R22, R2 ;  /* 0x0000001607157210 */ /* 0x000fe40007ffe102 */
[----:B------:R-:W0:Y:S03]  /*0f20*/  LDS.64 R10, [R6] ;  /* 0x00000000060a7984 */ /* 0x000e260000000a00 */
[----:B------:R-:W-:-:S05]  /*0f30*/  LEA R19, R21, UR4, 0x3 ;  /* 0x0000000415137c11 */ /* 0x000fca000f8e18ff */
[----:B------:R-:W1:Y:S01]  /*0f40*/  LDS.64 R12, [R19+-0x8] ;  /* 0xfffff800130c7984 */ /* 0x000e620000000a00 */
[----:B0-----:R-:W-:Y:S01]  /*0f50*/  DADD R8, R8, -R10 ;  /* 0x0000000008087229 */ /* 0x001fe2000000080a */
[----:B------:R-:W-:-:S05]  /*0f60*/  IMAD.IADD R10, R5, 0x1, R0 ;  /* 0x00000001050a7824 */ /* 0x000fca00078e0200 */
[----:B------:R-:W-:Y:S02]  /*0f70*/  LEA R20, R10, UR4, 0x3 ;  /* 0x000000040a147c11 */ /* 0x000fe4000f8e18ff */
[----:B------:R-:W-:Y:S01]  /*0f80*/  DADD R16, -RZ, |R8| ;  /* 0x00000000ff107229 */ /* 0x000fe20000000508 */
[----:B-1----:R-:W-:-:S06]  /*0f90*/  IMAD.MOV.U32 R24, RZ, RZ, R13 ;  /* 0x000000ffff187224 */ /* 0x002fcc00078e000d */
[----:B------:R-:W-:Y:S04]  /*0fa0*/  STS.64 [R19], R16 ;  /* 0x0000001013007388 */ /* 0x000fe80000000a00 */
[----:B------:R-:W0:Y:S04]  /*0fb0*/  LDS.64 R14, [R20] ;  /* 0x00000000140e7984 */ /* 0x000e280000000a00 */
[----:B------:R-:W1:Y:S01]  /*0fc0*/  LDS.64 R10, [R20+0x8] ;  /* 0x00000800140a7984 */ /* 0x000e620000000a00 */
[----:B0-----:R-:W-:Y:S01]  /*0fd0*/  DSETP.MIN.AND P1, P2, R14, R12, PT ;  /* 0x0000000c0e00722a */ /* 0x001fe20003a20000 */
[----:B------:R-:W-:-:S02]  /*0fe0*/  IMAD.MOV.U32 R23, RZ, RZ, R15 ;  /* 0x000000ffff177224 */ /* 0x000fc400078e000f */
[----:B-1----:R-:W-:-:S03]  /*0ff0*/  IMAD.MOV.U32 R17, RZ, RZ, R11 ;  /* 0x000000ffff117224 */ /* 0x002fc600078e000b */
[----:B------:R-:W-:Y:S02]  /*1000*/  FSEL R23, R23, R24, P1 ;  /* 0x0000001817177208 */ /* 0x000fe40000800000 */
[----:B------:R-:W-:Y:S02]  /*1010*/  SEL R14, R14, R12, P1 ;  /* 0x0000000c0e0e7207 */ /* 0x000fe40000800000 */
[----:B------:R-:W0:Y:S04]  /*1020*/  LDC.64 R12, c[0x0][0x3a0] ;  /* 0x0000e800ff0c7b82 */ /* 0x000e280000000a00 */
[----:B------:R-:W-:-:S05]  /*1030*/  @P2 LOP3.LUT R23, R24, 0x80000, RZ, 0xfc, !PT ;  /* 0x0008000018172812 */ /* 0x000fca00078efcff */
[----:B------:R-:W-:-:S04]  /*1040*/  IMAD.MOV.U32 R15, RZ, RZ, R23 ;  /* 0x000000ffff0f7224 */ /* 0x000fc800078e0017 */
[----:B------:R-:W-:Y:S02]  /*1050*/  IMAD.MOV.U32 R16, RZ, RZ, R15 ;  /* 0x000000ffff107224 */ /* 0x000fe400078e000f */
[----:B------:R-:W-:-:S06]  /*1060*/  DSETP.MIN.AND P1, P2, R14, R10, PT ;  /* 0x0000000a0e00722a */ /* 0x000fcc0003a20000 */
[----:B------:R-:W-:Y:S02]  /*1070*/  FSEL R23, R16, R17, P1 ;  /* 0x0000001110177208 */ /* 0x000fe40000800000 */
[----:B------:R-:W-:Y:S01]  /*1080*/  SEL R10, R14, R10, P1 ;  /* 0x0000000a0e0a7207 */ /* 0x000fe20000800000 */
[----:B0-----:R-:W-:-:S05]  /*1090*/  IMAD.WIDE R12, R21, 0x8, R12 ;  /* 0x00000008150c7825 */ /* 0x001fca00078e020c */
[----:B------:R-:W-:-:S05]  /*10a0*/  @P2 LOP3.LUT R23, R17, 0x80000, RZ, 0xfc, !PT ;  /* 0x0008000011172812 */ /* 0x000fca00078efcff */
[----:B------:R-:W-:-:S06]  /*10b0*/  IMAD.MOV.U32 R11, RZ, RZ, R23 ;  /* 0x000000ffff0b7224 */ /* 0x000fcc00078e0017 */
[----:B------:R-:W-:-:S07]  /*10c0*/  DADD R8, |R8|, R10 ;  /* 0x0000000008087229 */ /* 0x000fce000000020a */
[----:B------:R0:W-:Y:S04]  /*10d0*/  STS.64 [R19], R8 ;  /* 0x0000000813007388 */ /* 0x0001e80000000a00 */
[----:B------:R0:W-:Y:S02]  /*10e0*/  STG.E.64 desc[UR8][R12.64], R8 ;  /* 0x000000080c007986 */ /* 0x0001e4000c101b08 */
.L_x_12:
[----:B------:R-:W-:Y:S05]  /*10f0*/  BSYNC.RECONVERGENT B0 ;  /* 0x0000000000007941 */ /* 0x000fea0003800200 */
.L_x_11:
[----:B------:R-:W-:Y:S04]  /*1100*/  BSSY.RECONVERGENT B0, `(.L_x_13) ;  /* 0x0000028000007945 */ /* 0x000fe80003800200 */
[----:B------:R-:W-:Y:S05]  /*1110*/  @P0 BRA `(.L_x_14) ;  /* 0x0000000000980947 */ /* 0x000fea0003800000 */
[----:B0-----:R-:W-:Y:S01]  /*1120*/  LDS.64 R8, [R18+0x8] ;  /* 0x0000080012087984 */ /* 0x001fe20000000a00 */
[----:B------:R-:W-:Y:S01]  /*1130*/  ULEA UR4, UR6, UR5, 0x18 ;  /* 0x0000000506047291 */ /* 0x000fe2000f8ec0ff */
[----:B------:R-:W-:Y:S01]  /*1140*/  IADD3 R12, PT, PT, -R7, R22, R2 ;  /* 0x00000016070c7210 */ /* 0x000fe20007ffe102 */
[----:B------:R-:W-:Y:S01]  /*1150*/  IMAD.IADD R13, R5, 0x1, R0 ;  /* 0x00000001050d7824 */ /* 0x000fe200078e0200 */
[----:B------:R-:W0:Y:S01]  /*1160*/  LDS.64 R10, [R6] ;  /* 0x00000000060a7984 */ /* 0x000e220000000a00 */
[----:B------:R-:W1:Y:S02]  /*1170*/  LDCU.64 UR10, c[0x0][0x3a0] ;  /* 0x00007400ff0a77ac */ /* 0x000e640008000a00 */
[----:B------:R-:W-:Y:S02]  /*1180*/  LEA R0, R12, UR4, 0x3 ;  /* 0x000000040c007c11 */ /* 0x000fe4000f8e18ff */
[----:B------:R-:W-:-:S03]  /*1190*/  LEA R19, R13, UR4, 0x3 ;  /* 0x000000040d137c11 */ /* 0x000fc6000f8e18ff */
[----:B------:R-:W2:Y:S01]  /*11a0*/  LDS.64 R12, [R0] ;  /* 0x00000000000c7984 */ /* 0x000ea20000000a00 */
[----:B0-----:R-:W-:-:S08]  /*11b0*/  DADD R8, R8, -R10 ;  /* 0x0000000008087229 */ /* 0x001fd0000000080a */
[----:B------:R-:W-:Y:S01]  /*11c0*/  DADD R10, -RZ, |R8| ;  /* 0x00000000ff0a7229 */ /* 0x000fe20000000508 */
[----:B--2---:R-:W-:-:S06]  /*11d0*/  IMAD.MOV.U32 R21, RZ, RZ, R13 ;  /* 0x000000ffff157224 */ /* 0x004fcc00078e000d */
[----:B------:R0:W-:Y:S04]  /*11e0*/  STS.64 [R0+0x8], R10 ;  /* 0x0000080a00007388 */ /* 0x0001e80000000a00 */
[----:B------:R-:W2:Y:S04]  /*11f0*/  LDS.64 R16, [R19+0x8] ;  /* 0x0000080013107984 */ /* 0x000ea80000000a00 */
[----:B------:R-:W3:Y:S01]  /*1200*/  LDS.64 R14, [R19+0x10] ;  /* 0x00001000130e7984 */ /* 0x000ee20000000a00 */
[----:B0-----:R-:W-:Y:S01]  /*1210*/  SHF.R.S32.HI R11, RZ, 0x1f, R22 ;  /* 0x0000001fff0b7819 */ /* 0x001fe20000011416 */
[----:B--2---:R-:W-:Y:S01]  /*1220*/  DSETP.MIN.AND P0, P1, R16, R12, PT ;  /* 0x0000000c1000722a */ /* 0x004fe20003900000 */
[----:B------:R-:W-:-:S02]  /*1230*/  IMAD.MOV.U32 R18, RZ, RZ, R17 ;  /* 0x000000ffff127224 */ /* 0x000fc400078e0011 */
[----:B---3--:R-:W-:-:S03]  /*1240*/  IMAD.MOV.U32 R17, RZ, RZ, R14 ;  /* 0x000000ffff117224 */ /* 0x008fc600078e000e */
[----:B------:R-:W-:Y:S02]  /*1250*/  FSEL R23, R18, R21, P0 ;  /* 0x0000001512177208 */ /* 0x000fe40000000000 */
[----:B------:R-:W-:-:S05]  /*1260*/  SEL R12, R16, R12, P0 ;  /* 0x0000000c100c7207 */ /* 0x000fca0000000000 */
[----:B------:R-:W-:Y:S01]  /*1270*/  IMAD.MOV.U32 R10, RZ, RZ, R12 ;  /* 0x000000ffff0a7224 */ /* 0x000fe200078e000c */
[----:B------:R-:W-:-:S05]  /*1280*/  @P1 LOP3.LUT R23, R21, 0x80000, RZ, 0xfc, !PT ;  /* 0x0008000015171812 */ /* 0x000fca00078efcff */
[----:B------:R-:W-:-:S06]  /*1290*/  IMAD.MOV.U32 R13, RZ, RZ, R23 ;  /* 0x000000ffff0d7224 */ /* 0x000fcc00078e0017 */
[----:B------:R-:W-:Y:S01]  /*12a0*/  DSETP.MIN.AND P2, P3, R12, R14, PT ;  /* 0x0000000e0c00722a */ /* 0x000fe20003b40000 */
[----:B------:R-:W-:Y:S02]  /*12b0*/  SHF.R.S32.HI R14, RZ, 0x1f, R7 ;  /* 0x0000001fff0e7819 */ /* 0x000fe40000011407 */
[----:B------:R-:W-:-:S03]  /*12c0*/  SHF.R.S32.HI R12, RZ, 0x1f, R2 ;  /* 0x0000001fff0c7819 */ /* 0x000fc60000011402 */
[----:B------:R-:W-:Y:S02]  /*12d0*/  FSEL R19, R13, R15, P2 ;  /* 0x0000000f0d137208 */ /* 0x000fe40001000000 */
[----:B------:R-:W-:Y:S02]  /*12e0*/  IADD3 R13, P0, P1, -R7, R22, R2 ;  /* 0x00000016070d7210 */ /* 0x000fe4000791e102 */
[----:B------:R-:W-:Y:S02]  /*12f0*/  SEL R10, R10, R17, P2 ;  /* 0x000000110a0a7207 */ /* 0x000fe40001000000 */
[----:B------:R-:W-:Y:S02]  /*1300*/  IADD3.X R14, PT, PT, ~R14, R11, R12, P0, P1 ;  /* 0x0000000b0e0e7210 */ /* 0x000fe400007e250c */
[----:B------:R-:W-:Y:S02]  /*1310*/  @P3 LOP3.LUT R19, R15, 0x80000, RZ, 0xfc, !PT ;  /* 0x000800000f133812 */ /* 0x000fe400078efcff */
[----:B-1----:R-:W-:-:S03]  /*1320*/  LEA R12, P0, R13, UR10, 0x3 ;  /* 0x0000000a0d0c7c11 */ /* 0x002fc6000f8018ff */
[----:B------:R-:W-:Y:S01]  /*1330*/  IMAD.MOV.U32 R11, RZ, RZ, R19 ;  /* 0x000000ffff0b7224 */ /* 0x000fe200078e0013 */
[----:B------:R-:W-:-:S05]  /*1340*/  LEA.HI.X R13, R13, UR11, R14, 0x3, P0 ;  /* 0x0000000b0d0d7c11 */ /* 0x000fca00080f1c0e */
[----:B------:R-:W-:-:S07]  /*1350*/  DADD R8, |R8|, R10 ;  /* 0x0000000008087229 */ /* 0x000fce000000020a */
[----:B------:R1:W-:Y:S04]  /*1360*/  STG.E.64 desc[UR8][R12.64+0x8], R8 ;  /* 0x000008080c007986 */ /* 0x0003e8000c101b08 */
[----:B------:R1:W-:Y:S02]  /*1370*/  STS.64 [R0+0x8], R8 ;  /* 0x0000080800007388 */ /* 0x0003e40000000a00 */
.L_x_14:
[----:B------:R-:W-:Y:S05]  /*1380*/  BSYNC.RECONVERGENT B0 ;  /* 0x0000000000007941 */ /* 0x000fea0003800200 */
.L_x_13:
[----:B------:R-:W-:-:S07]  /*1390*/  VIADD R22, R22, 0x2 ;  /* 0x0000000216167836 */ /* 0x000fce0000000000 */
.L_x_10:
[----:B------:R-:W-:Y:S02]  /*13a0*/  VIMNMX R26, PT, PT, R22, R26, PT ;  /* 0x0000001a161a7248 */ /* 0x000fe40003fe0100 */
[----:B------:R-:W-:Y:S02]  /*13b0*/  LOP3.LUT R4, R4, 0x1, RZ, 0xc0, !PT ;  /* 0x0000000104047812 */ /* 0x000fe400078ec0ff */
[----:B------:R-:W-:-:S04]  /*13c0*/  ISETP.GT.AND P0, PT, R26, R7, PT ;  /* 0x000000071a00720c */ /* 0x000fc80003f04270 */
[----:B------:R-:W-:-:S13]  /*13d0*/  ISETP.NE.U32.OR P0, PT, R4, 0x1, !P0 ;  /* 0x000000010400780c */ /* 0x000fda0004705470 */
[----:B------:R-:W-:Y:S05]  /*13e0*/  @P0 EXIT ;  /* 0x000000000000094d */ /* 0x000fea0003800000 */
[----:B------:R-:W2:Y:S01]  /*13f0*/  S2UR UR6, SR_CgaCtaId ;  /* 0x00000000000679c3 */ /* 0x000ea20000008800 */
[----:B------:R-:W-:Y:S01]  /*1400*/  UMOV UR4, 0x400 ;  /* 0x0000040000047882 */ /* 0x000fe20000000000 */
[----:B-1----:R-:W-:Y:S01]  /*1410*/  IMAD.IADD R0, R3, 0x1, R22 ;  /* 0x0000000103007824 */ /* 0x002fe200078e0216 */
[----:B------:R-:W-:Y:S01]  /*1420*/  UIADD3 UR5, UPT, UPT, UR4, 0x780, URZ ;  /* 0x0000078004057890 */ /* 0x000fe2000fffe0ff */
[----:B------:R-:W-:Y:S01]  /*1430*/  LDS.64 R10, [R6] ;  /* 0x00000000060a7984 */ /* 0x000fe20000000a00 */
[----:B------:R-:W-:Y:S01]  /*1440*/  IADD3 R2, PT, PT, -R7, R22, R2 ;  /* 0x0000001607027210 */ /* 0x000fe20007ffe102 */
[----:B------:R-:W-:Y:S01]  /*1450*/  IMAD.IADD R5, R5, 0x1, R0 ;  /* 0x0000000105057824 */ /* 0x000fe200078e0200 */
[----:B--2---:R-:W-:Y:S02]  /*1460*/  ULEA UR5, UR6, UR5, 0x18 ;  /* 0x0000000506057291 */ /* 0x004fe4000f8ec0ff */
[----:B------:R-:W-:-:S04]  /*1470*/  ULEA UR4, UR6, UR4, 0x18 ;  /* 0x0000000406047291 */ /* 0x000fc8000f8ec0ff */
[----:B------:R-:W-:Y:S02]  /*1480*/  LEA R3, R0, UR5, 0x3 ;  /* 0x0000000500037c11 */ /* 0x000fe4000f8e18ff */
[----:B------:R-:W-:Y:S02]  /*1490*/  LEA R0, R2, UR4, 0x3 ;  /* 0x0000000402007c11 */ /* 0x000fe4000f8e18ff */
[----:B------:R-:W-:Y:S01]  /*14a0*/  LEA R14, R5, UR4, 0x3 ;  /* 0x00000004050e7c11 */ /* 0x000fe2000f8e18ff */
[----:B0-----:R-:W0:Y:S02]  /*14b0*/  LDS.64 R8, [R3] ;  /* 0x0000000003087984 */ /* 0x001e240000000a00 */
[----:B0-----:R-:W-:Y:S02]  /*14c0*/  DADD R8, R8, -R10 ;  /* 0x0000000008087229 */ /* 0x001fe4000000080a */
[----:B------:R-:W0:Y:S06]  /*14d0*/  LDS.64 R10, [R0+-0x8] ;  /* 0xfffff800000a7984 */ /* 0x000e2c0000000a00 */
[----:B------:R-:W-:-:S07]  /*14e0*/  DADD R12, -RZ, |R8| ;  /* 0x00000000ff0c7229 */ /* 0x000fce0000000508 */
[----:B------:R-:W-:Y:S04]  /*14f0*/  STS.64 [R0], R12 ;  /* 0x0000000c00007388 */ /* 0x000fe80000000a00 */
[----:B------:R-:W1:Y:S04]  /*1500*/  LDS.64 R6, [R14] ;  /* 0x000000000e067984 */ /* 0x000e680000000a00 */
[----:B------:R-:W2:Y:S01]  /*1510*/  LDS.64 R4, [R14+0x8] ;  /* 0x000008000e047984 */ /* 0x000ea20000000a00 */
[----:B0-----:R-:W-:Y:S01]  /*1520*/  IMAD.MOV.U32 R16, RZ, RZ, R11 ;  /* 0x000000ffff107224 */ /* 0x001fe200078e000b */
[----:B-1----:R-:W-:Y:S01]  /*1530*/  DSETP.MIN.AND P0, P1, R6, R10, PT ;  /* 0x0000000a0600722a */ /* 0x002fe20003900000 */
[----:B------:R-:W-:-:S02]  /*1540*/  IMAD.MOV.U32 R3, RZ, RZ, R7 ;  /* 0x000000ffff037224 */ /* 0x000fc400078e0007 */
[----:B--2---:R-:W-:-:S03]  /*1550*/  IMAD.MOV.U32 R12, RZ, RZ, R5 ;  /* 0x000000ffff0c7224 */ /* 0x004fc600078e0005 */
        /* <DEDUP_REMOVED lines=8> */
[----:B------:R-:W-:-:S06]  /*15e0*/  SEL R4, R6, R4, P0 ;  /* 0x0000000406047207 */ /* 0x000fcc0000000000 */
[----:B------:R-:W-:-:S05]  /*15f0*/  @P1 LOP3.LUT R3, R12, 0x80000, RZ, 0xfc, !PT ;  /* 0x000800000c031812 */ /* 0x000fca00078efcff */
[----:B------:R-:W-:Y:S02]  /*1600*/  IMAD.MOV.U32 R5, RZ, RZ, R3 ;  /* 0x000000ffff057224 */ /* 0x000fe400078e0003 */
[----:B0-----:R-:W-:-:S04]  /*1610*/  IMAD.WIDE R2, R2, 0x8, R10 ;  /* 0x0000000802027825 */ /* 0x001fc800078e020a */
[----:B------:R-:W-:-:S07]  /*1620*/  DADD R4, |R8|, R4 ;  /* 0x0000000008047229 */ /* 0x000fce0000000204 */
[----:B------:R-:W-:Y:S04]  /*1630*/  STS.64 [R0], R4 ;  /* 0x0000000400007388 */ /* 0x000fe80000000a00 */
[----:B------:R-:W-:Y:S01]  /*1640*/  STG.E.64 desc[UR8][R2.64], R4 ;  /* 0x0000000402007986 */ /* 0x000fe2000c101b08 */
[----:B------:R-:W-:Y:S05]  /*1650*/  EXIT ;  /* 0x000000000000794d */ /* 0x000fea0003800000 */
.L_x_15:
[----:B------:R-:W-:-:S00]  /*1660*/  BRA `(.L_x_15) ;  /* 0xfffffffc00fc7947 */ /* 0x000fc0000383ffff */
[----:B------:R-:W-:-:S00]  /*1670*/  NOP ;  /* 0x0000000000007918 */ /* 0x000fc00000000000 */
        /* <DEDUP_REMOVED lines=8> */
.L_x_16:


//--------------------- .nv.shared._Z10dtw_kernelPdiS_iS_ --------------------------
	.section	.nv.shared._Z10dtw_kernelPdiS_iS_,"aw",@nobits
	.sectionflags	@""
	.align	8
.nv.shared._Z10dtw_kernelPdiS_iS_:
	.zero		3168


//--------------------- .nv.shared.reserved.0     --------------------------
	.section	.nv.shared.reserved.0,"aw",@nobits
	.weak		__nv_reservedSMEM_offset_0_alias
	.size		__nv_reservedSMEM_offset_0_alias, 0, 64
	.other		__nv_reservedSMEM_offset_0_alias,@"STO_CUDA_RESERVED_SHARED STV_DEFAULT"
__nv_reservedSMEM_offset_0_alias:
	.zero		0
	.zero		64


//--------------------- .nv.constant0._Z10dtw_kernelPdiS_iS_ --------------------------
	.section	.nv.constant0._Z10dtw_kernelPdiS_iS_,"a",@progbits
	.sectionflags	@""
	.align	4
.nv.constant0._Z10dtw_kernelPdiS_iS_:
	.zero		936


//--------------------- SYMBOLS --------------------------

	.type		.nv.reservedSmem.offset0,@object
	.size		.nv.reservedSmem.offset0,0x4
	.type		.nv.reservedSmem.cap,@object
	.size		.nv.reservedSmem.cap,0x4
